	.headerflags	@"EF_CUDA_TEXMODE_UNIFIED EF_CUDA_64BIT_ADDRESS EF_CUDA_ACCELERATORS EF_CUDA_SM90 EF_CUDA_VIRTUAL_SM(EF_CUDA_SM90)"
	.elftype	@"ET_EXEC"


//--------------------- .nv.info                  --------------------------
	.section	.nv.info,"",@"SHT_CUDA_INFO"
	.align	4


	//----- nvinfo : EIATTR_REGCOUNT
	.align		4
        /*0000*/ 	.byte	0x04, 0x2f
        /*0002*/ 	.short	(.L_1 - .L_0)
	.align		4
.L_0:
        /*0004*/ 	.word	index@(triton_poi_fused_0)
        /*0008*/ 	.word	0x00000020


	//----- nvinfo : EIATTR_MIN_STACK_SIZE
	.align		4
.L_1:
        /*000c*/ 	.byte	0x04, 0x12
        /*000e*/ 	.short	(.L_3 - .L_2)
	.align		4
.L_2:
        /*0010*/ 	.word	index@(triton_poi_fused_0)
        /*0014*/ 	.word	0x00000000


	//----- nvinfo : EIATTR_FRAME_SIZE
	.align		4
.L_3:
        /*0018*/ 	.byte	0x04, 0x11
        /*001a*/ 	.short	(.L_5 - .L_4)
	.align		4
.L_4:
        /*001c*/ 	.word	index@(triton_poi_fused_0)
        /*0020*/ 	.word	0x00000000


	//----- nvinfo : EIATTR_MIN_STACK_SIZE
	.align		4
.L_5:
        /*0024*/ 	.byte	0x04, 0x12
        /*0026*/ 	.short	(.L_7 - .L_6)
	.align		4
.L_6:
        /*0028*/ 	.word	index@(triton_poi_fused_0)
        /*002c*/ 	.word	0x00000000
.L_7:


//--------------------- .nv.info.triton_poi_fused_0 --------------------------
	.section	.nv.info.triton_poi_fused_0,"",@"SHT_CUDA_INFO"
	.sectionflags	@""
	.align	4


	//----- nvinfo : EIATTR_CUDA_API_VERSION
	.align		4
        /*0000*/ 	.byte	0x04, 0x37
        /*0002*/ 	.short	(.L_9 - .L_8)
.L_8:
        /*0004*/ 	.word	0x0000007c


	//----- nvinfo : EIATTR_KPARAM_INFO
	.align		4
.L_9:
        /*0008*/ 	.byte	0x04, 0x17
        /*000a*/ 	.short	(.L_11 - .L_10)
.L_10:
        /*000c*/ 	.word	0x00000000
        /*0010*/ 	.short	0x0003
        /*0012*/ 	.short	0x0014
        /*0014*/ 	.byte	0x00, 0xf0, 0x11, 0x00


	//----- nvinfo : EIATTR_KPARAM_INFO
	.align		4
.L_11:
        /*0018*/ 	.byte	0x04, 0x17
        /*001a*/ 	.short	(.L_13 - .L_12)
.L_12:
        /*001c*/ 	.word	0x00000000
        /*0020*/ 	.short	0x0002
        /*0022*/ 	.short	0x0010
        /*0024*/ 	.byte	0x00, 0xf0, 0x11, 0x00


	//----- nvinfo : EIATTR_KPARAM_INFO
	.align		4
.L_13:
        /*0028*/ 	.byte	0x04, 0x17
        /*002a*/ 	.short	(.L_15 - .L_14)
.L_14:
        /*002c*/ 	.word	0x00000000
        /*0030*/ 	.short	0x0001
        /*0032*/ 	.short	0x0008
        /*0034*/ 	.byte	0x00, 0xf4, 0x21, 0x00


	//----- nvinfo : EIATTR_KPARAM_INFO
	.align		4
.L_15:
        /*0038*/ 	.byte	0x04, 0x17
        /*003a*/ 	.short	(.L_17 - .L_16)
.L_16:
        /*003c*/ 	.word	0x00000000
        /*0040*/ 	.short	0x0000
        /*0042*/ 	.short	0x0000
        /*0044*/ 	.byte	0x00, 0xf4, 0x21, 0x00


	//----- nvinfo : EIATTR_SPARSE_MMA_MASK
	.align		4
.L_17:
        /*0048*/ 	.byte	0x03, 0x50
        /*004a*/ 	.short	0x0000


	//----- nvinfo : EIATTR_MAXREG_COUNT
	.align		4
        /*004c*/ 	.byte	0x03, 0x1b
        /*004e*/ 	.short	0x00ff


	//----- nvinfo : EIATTR_EXIT_INSTR_OFFSETS
	.align		4
        /*0050*/ 	.byte	0x04, 0x1c
        /*0052*/ 	.short	(.L_19 - .L_18)


	//   ....[0]....
.L_18:
        /*0054*/ 	.word	0x00000890


	//   ....[1]....
        /*0058*/ 	.word	0x00000930


	//----- nvinfo : EIATTR_REQNTID
	.align		4
.L_19:
        /*005c*/ 	.byte	0x04, 0x10
        /*005e*/ 	.short	(.L_21 - .L_20)
.L_20:
        /*0060*/ 	.word	0x00000080
        /*0064*/ 	.word	0x00000001
        /*0068*/ 	.word	0x00000001


	//----- nvinfo : EIATTR_CBANK_PARAM_SIZE
	.align		4
.L_21:
        /*006c*/ 	.byte	0x03, 0x19
        /*006e*/ 	.short	0x0018


	//----- nvinfo : EIATTR_PARAM_CBANK
	.align		4
        /*0070*/ 	.byte	0x04, 0x0a
        /*0072*/ 	.short	(.L_23 - .L_22)
	.align		4
.L_22:
        /*0074*/ 	.word	index@(.nv.constant0.triton_poi_fused_0)
        /*0078*/ 	.short	0x0210
        /*007a*/ 	.short	0x0018


	//----- nvinfo : EIATTR_SW_WAR
	.align		4
.L_23:
        /*007c*/ 	.byte	0x04, 0x36
        /*007e*/ 	.short	(.L_25 - .L_24)
.L_24:
        /*0080*/ 	.word	0x00000008
.L_25:


//--------------------- .nv.callgraph             --------------------------
	.section	.nv.callgraph,"",@"SHT_CUDA_CALLGRAPH"
	.align	4
	.sectionentsize	8
	.align		4
        /*0000*/ 	.word	0x00000000
	.align		4
        /*0004*/ 	.word	0xffffffff
	.align		4
        /*0008*/ 	.word	0x00000000
	.align		4
        /*000c*/ 	.word	0xfffffffe
	.align		4
        /*0010*/ 	.word	0x00000000
	.align		4
        /*0014*/ 	.word	0xfffffffd
	.align		4
        /*0018*/ 	.word	0x00000000
	.align		4
        /*001c*/ 	.word	0xfffffffc


//--------------------- .text.triton_poi_fused_0  --------------------------
	.section	.text.triton_poi_fused_0,"ax",@progbits
	.sectionflags	@"SHF_BARRIERS=1"
	.align	128
        .global         triton_poi_fused_0
        .type           triton_poi_fused_0,@function
        .size           triton_poi_fused_0,(.L_x_1 - triton_poi_fused_0)
        .other          triton_poi_fused_0,@"STO_CUDA_ENTRY STV_DEFAULT"
triton_poi_fused_0:
.text.triton_poi_fused_0:
[----:B------:R-:W0:Y:S01]  /*0000*/  LDC R1, c[0x0][0x28] ;  /* 0x00000a00ff017b82 */ /* 0x000e220000000800 */
[----:B------:R-:W1:Y:S07]  /*0010*/  S2R R2, SR_TID.X ;  /* 0x0000000000027919 */ /* 0x000e6e0000002100 */
[----:B------:R-:W2:Y:S01]  /*0020*/  S2UR UR4, SR_CTAID.Y ;  /* 0x00000000000479c3 */ /* 0x000ea20000002600 */
[----:B------:R-:W-:Y:S02]  /*0030*/  CS2R R8, SRZ ;  /* 0x0000000000087805 */ /* 0x000fe4000001ff00 */
[----:B------:R-:W-:Y:S01]  /*0040*/  CS2R R10, SRZ ;  /* 0x00000000000a7805 */ /* 0x000fe2000001ff00 */
[----:B------:R-:W3:Y:S01]  /*0050*/  S2R R13, SR_CTAID.X ;  /* 0x00000000000d7919 */ /* 0x000ee20000002500 */
[----:B------:R-:W-:-:S03]  /*0060*/  ULDC.64 UR8, c[0x0][0x208] ;  /* 0x0000820000087ab9 */ /* 0x000fc60000000a00 */
[----:B------:R-:W4:Y:S01]  /*0070*/  LDC.64 R4, c[0x0][0x210] ;  /* 0x00008400ff047b82 */ /* 0x000f220000000a00 */
[----:B--2---:R-:W-:Y:S01]  /*0080*/  USHF.L.U32 UR4, UR4, 0x4, URZ ;  /* 0x0000000404047899 */ /* 0x004fe2000800063f */
[----:B-1----:R-:W-:Y:S01]  /*0090*/  SHF.R.U32.HI R0, RZ, 0x4, R2 ;  /* 0x00000004ff007819 */ /* 0x002fe20000011602 */
[----:B------:R-:W-:-:S03]  /*00a0*/  IMAD.SHL.U32 R6, R2, 0x4, RZ ;  /* 0x0000000402067824 */ /* 0x000fc600078e00ff */
[----:B------:R-:W-:Y:S01]  /*00b0*/  SGXT.U32 R0, R0, 0x3 ;  /* 0x000000030000781a */ /* 0x000fe20000000000 */
[----:B---3--:R-:W-:-:S03]  /*00c0*/  IMAD.SHL.U32 R13, R13, 0x40, RZ ;  /* 0x000000400d0d7824 */ /* 0x008fc600078e00ff */
[----:B------:R-:W-:Y:S02]  /*00d0*/  LOP3.LUT R0, R0, UR4, RZ, 0xfc, !PT ;  /* 0x0000000400007c12 */ /* 0x000fe4000f8efcff */
[----:B------:R-:W-:Y:S02]  /*00e0*/  LOP3.LUT R3, R13, 0x3c, R6, 0xf8, !PT ;  /* 0x0000003c0d037812 */ /* 0x000fe400078ef806 */
[----:B------:R-:W-:-:S03]  /*00f0*/  ISETP.GE.AND P0, PT, R0, 0xc, PT ;  /* 0x0000000c0000780c */ /* 0x000fc60003f06270 */
[C---:B------:R-:W-:Y:S01]  /*0100*/  IMAD R15, R0.reuse, 0x10000, R3 ;  /* 0x00010000000f7824 */ /* 0x040fe200078e0203 */
[----:B------:R-:W-:-:S03]  /*0110*/  LOP3.LUT R0, R0, 0x8, RZ, 0xfc, !PT ;  /* 0x0000000800007812 */ /* 0x000fc600078efcff */
[----:B----4-:R-:W-:-:S06]  /*0120*/  IMAD.WIDE R14, R15, 0x4, R4 ;  /* 0x000000040f0e7825 */ /* 0x010fcc00078e0204 */
[----:B------:R1:W2:Y:S01]  /*0130*/  @!P0 LDG.E.EL.128 R8, desc[UR8][R14.64] ;  /* 0x000000080e088981 */ /* 0x0002a2000c2e1d00 */
[C---:B------:R-:W-:Y:S01]  /*0140*/  ISETP.GE.AND P0, PT, R0.reuse, 0xc, PT ;  /* 0x0000000c0000780c */ /* 0x040fe20003f06270 */
[----:B------:R-:W-:Y:S01]  /*0150*/  IMAD R17, R0, 0x10000, R3 ;  /* 0x0001000000117824 */ /* 0x000fe200078e0203 */
[----:B------:R-:W-:-:S03]  /*0160*/  CS2R R6, SRZ ;  /* 0x0000000000067805 */ /* 0x000fc6000001ff00 */
[----:B------:R-:W-:Y:S01]  /*0170*/  IMAD.WIDE R16, R17, 0x4, R4 ;  /* 0x0000000411107825 */ /* 0x000fe200078e0204 */
[----:B------:R-:W-:-:S07]  /*0180*/  CS2R R4, SRZ ;  /* 0x0000000000047805 */ /* 0x000fce000001ff00 */
[----:B------:R3:W4:Y:S01]  /*0190*/  @!P0 LDG.E.EL.128 R4, desc[UR8][R16.64] ;  /* 0x0000000810048981 */ /* 0x000722000c2e1d00 */
[----:B------:R-:W5:Y:S01]  /*01a0*/  S2UR UR6, SR_CgaCtaId ;  /* 0x00000000000679c3 */ /* 0x000f620000008800 */
[----:B------:R-:W-:Y:S01]  /*01b0*/  SHF.R.U32.HI R0, RZ, 0x6, R2 ;  /* 0x00000006ff007819 */ /* 0x000fe20000011602 */
[----:B------:R-:W-:Y:S01]  /*01c0*/  IMAD.U32 R3, RZ, RZ, UR4 ;  /* 0x00000004ff037e24 */ /* 0x000fe2000f8e00ff */
[----:B------:R-:W5:Y:S01]  /*01d0*/  S2R R12, SR_TID.X ;  /* 0x00000000000c7919 */ /* 0x000f620000002100 */
[----:B------:R-:W-:Y:S01]  /*01e0*/  UMOV UR5, 0x400 ;  /* 0x0000040000057882 */ /* 0x000fe20000000000 */
[----:B------:R-:W-:Y:S01]  /*01f0*/  SGXT.U32 R0, R0, 0x1 ;  /* 0x000000010000781a */ /* 0x000fe20000000000 */
[----:B------:R-:W-:Y:S01]  /*0200*/  UISETP.GE.AND UP0, UPT, UR4, URZ, UPT ;  /* 0x0000003f0400728c */ /* 0x000fe2000bf06270 */
[----:B------:R-:W-:Y:S02]  /*0210*/  LOP3.LUT R2, R13, 0x3f, R2, 0xf8, !PT ;  /* 0x0000003f0d027812 */ /* 0x000fe400078ef802 */
[----:B-1----:R-:W-:-:S02]  /*0220*/  LOP3.LUT R14, R3, 0x2, R0, 0xfe, !PT ;  /* 0x00000002030e7812 */ /* 0x002fc400078efe00 */
[----:B---3--:R-:W-:Y:S02]  /*0230*/  LOP3.LUT R16, R3, 0x6, R0, 0xfe, !PT ;  /* 0x0000000603107812 */ /* 0x008fe400078efe00 */
[C---:B------:R-:W-:Y:S01]  /*0240*/  ISETP.GE.AND P5, PT, R14.reuse, 0xc, PT ;  /* 0x0000000c0e00780c */ /* 0x040fe20003fa6270 */
[----:B------:R-:W-:Y:S01]  /*0250*/  IMAD.HI R18, R14, 0x55555556, RZ ;  /* 0x555555560e127827 */ /* 0x000fe200078e02ff */
[----:B------:R-:W-:-:S04]  /*0260*/  ISETP.GE.AND P3, PT, R16, 0xc, PT ;  /* 0x0000000c1000780c */ /* 0x000fc80003f66270 */
[----:B------:R-:W-:-:S05]  /*0270*/  LEA.HI R17, R18, R18, RZ, 0x1 ;  /* 0x0000001212117211 */ /* 0x000fca00078f08ff */
[----:B------:R-:W-:Y:S01]  /*0280*/  IMAD R18, R17, -0x3, R14 ;  /* 0xfffffffd11127824 */ /* 0x000fe200078e020e */
[----:B-----5:R-:W-:-:S03]  /*0290*/  UPRMT UR5, UR6, 0x654, UR5 ;  /* 0x0000065406057896 */ /* 0x020fc60008000005 */
[----:B------:R-:W-:Y:S01]  /*02a0*/  IMAD R13, R17, 0x30000, R18 ;  /* 0x00030000110d7824 */ /* 0x000fe200078e0212 */
[----:B------:R-:W-:-:S03]  /*02b0*/  LOP3.LUT R18, R0, UR4, RZ, 0xfc, !PT ;  /* 0x0000000400127c12 */ /* 0x000fc6000f8efcff */
[----:B------:R-:W-:Y:S01]  /*02c0*/  IMAD R13, R2, 0x3, R13 ;  /* 0x00000003020d7824 */ /* 0x000fe200078e020d */
[----:B------:R-:W-:Y:S01]  /*02d0*/  ISETP.GE.AND P4, PT, R18, 0xc, PT ;  /* 0x0000000c1200780c */ /* 0x000fe20003f86270 */
[C---:B0-----:R-:W-:Y:S01]  /*02e0*/  IMAD.SHL.U32 R22, R12.reuse, 0x4, RZ ;  /* 0x000000040c167824 */ /* 0x041fe200078e00ff */
[----:B------:R-:W-:-:S04]  /*02f0*/  LOP3.LUT R20, R12, 0x40, RZ, 0xc0, !PT ;  /* 0x000000400c147812 */ /* 0x000fc800078ec0ff */
[----:B------:R-:W-:-:S05]  /*0300*/  LOP3.LUT R15, R22, 0xc0, RZ, 0xc0, !PT ;  /* 0x000000c0160f7812 */ /* 0x000fca00078ec0ff */
[----:B------:R-:W-:Y:S01]  /*0310*/  IMAD R21, R20, 0x4, R15 ;  /* 0x0000000414157824 */ /* 0x000fe200078e020f */
[----:B------:R-:W-:Y:S01]  /*0320*/  LOP3.LUT R15, R3, 0x4, R0, 0xfe, !PT ;  /* 0x00000004030f7812 */ /* 0x000fe200078efe00 */
[----:B------:R-:W-:-:S03]  /*0330*/  IMAD.HI R20, R16, 0x55555556, RZ ;  /* 0x5555555610147827 */ /* 0x000fc600078e02ff */
[----:B------:R-:W-:Y:S01]  /*0340*/  LOP3.LUT R22, R21, 0x3c, R22, 0xf8, !PT ;  /* 0x0000003c15167812 */ /* 0x000fe200078ef816 */
[----:B------:R-:W-:Y:S01]  /*0350*/  IMAD.HI R19, R15, 0x55555556, RZ ;  /* 0x555555560f137827 */ /* 0x000fe200078e02ff */
[----:B------:R-:W-:Y:S02]  /*0360*/  LEA.HI R17, R20, R20, RZ, 0x1 ;  /* 0x0000001414117211 */ /* 0x000fe400078f08ff */
[----:B------:R-:W-:Y:S02]  /*0370*/  LEA.HI R22, R21, R22, RZ, 0x1a ;  /* 0x0000001615167211 */ /* 0x000fe400078fd0ff */
[----:B------:R-:W-:Y:S01]  /*0380*/  LEA.HI R14, R19, R19, RZ, 0x1 ;  /* 0x00000013130e7211 */ /* 0x000fe200078f08ff */
[----:B------:R-:W-:Y:S01]  /*0390*/  IMAD R16, R17, -0x3, R16 ;  /* 0xfffffffd11107824 */ /* 0x000fe200078e0210 */
[----:B------:R-:W-:Y:S01]  /*03a0*/  LEA R20, R22, UR5, 0x2 ;  /* 0x0000000516147c11 */ /* 0x000fe2000f8e10ff */
[----:B------:R-:W-:Y:S01]  /*03b0*/  IMAD.HI R22, R18, 0x55555556, RZ ;  /* 0x5555555612167827 */ /* 0x000fe200078e02ff */
[----:B------:R-:W-:-:S02]  /*03c0*/  LOP3.LUT R19, R12, 0x7f, RZ, 0xc0, !PT ;  /* 0x0000007f0c137812 */ /* 0x000fc400078ec0ff */
[----:B------:R-:W-:Y:S01]  /*03d0*/  ISETP.GE.AND P0, PT, R15, 0xc, PT ;  /* 0x0000000c0f00780c */ /* 0x000fe20003f06270 */
[C---:B------:R-:W-:Y:S01]  /*03e0*/  IMAD R27, R14.reuse, -0x3, R15 ;  /* 0xfffffffd0e1b7824 */ /* 0x040fe200078e020f */
[----:B------:R-:W-:Y:S01]  /*03f0*/  LOP3.LUT R12, R19, 0x80, RZ, 0xfc, !PT ;  /* 0x00000080130c7812 */ /* 0x000fe200078efcff */
[----:B------:R-:W-:Y:S01]  /*0400*/  IMAD R15, R17, 0x30000, R16 ;  /* 0x00030000110f7824 */ /* 0x000fe200078e0210 */
[C---:B------:R-:W-:Y:S01]  /*0410*/  LOP3.LUT R16, R19.reuse, 0x180, RZ, 0xfc, !PT ;  /* 0x0000018013107812 */ /* 0x040fe200078efcff */
[----:B------:R-:W-:Y:S01]  /*0420*/  IMAD R27, R14, 0x30000, R27 ;  /* 0x000300000e1b7824 */ /* 0x000fe200078e021b */
[----:B------:R-:W-:Y:S01]  /*0430*/  LOP3.LUT R14, R19, 0x100, RZ, 0xfc, !PT ;  /* 0x00000100130e7812 */ /* 0x000fe200078efcff */
[----:B------:R-:W-:Y:S01]  /*0440*/  IMAD.IADD R21, R0, 0x1, R19 ;  /* 0x0000000100157824 */ /* 0x000fe200078e0213 */
[-C--:B------:R-:W-:Y:S01]  /*0450*/  LEA.HI R12, R12, R19.reuse, RZ, 0x1a ;  /* 0x000000130c0c7211 */ /* 0x080fe200078fd0ff */
[----:B------:R-:W-:Y:S01]  /*0460*/  IMAD R15, R2, 0x3, R15 ;  /* 0x00000003020f7824 */ /* 0x000fe200078e020f */
[----:B------:R-:W-:-:S02]  /*0470*/  LEA.HI R14, R14, R19, RZ, 0x1a ;  /* 0x000000130e0e7211 */ /* 0x000fc400078fd0ff */
[----:B------:R-:W-:Y:S02]  /*0480*/  LEA.HI R16, R16, R19, RZ, 0x1a ;  /* 0x0000001310107211 */ /* 0x000fe400078fd0ff */
[----:B------:R-:W-:Y:S02]  /*0490*/  LEA R21, R21, UR5, 0x2 ;  /* 0x0000000515157c11 */ /* 0x000fe4000f8e10ff */
[----:B------:R-:W-:Y:S02]  /*04a0*/  LEA R23, R12, UR5, 0x2 ;  /* 0x000000050c177c11 */ /* 0x000fe4000f8e10ff */
[----:B------:R-:W-:Y:S02]  /*04b0*/  LEA R25, R14, UR5, 0x2 ;  /* 0x000000050e197c11 */ /* 0x000fe4000f8e10ff */
[----:B------:R-:W-:Y:S02]  /*04c0*/  LEA R16, R16, UR5, 0x2 ;  /* 0x0000000510107c11 */ /* 0x000fe4000f8e10ff */
[----:B------:R-:W-:Y:S01]  /*04d0*/  LOP3.LUT R12, R3, 0xc, R0, 0xfe, !PT ;  /* 0x0000000c030c7812 */ /* 0x000fe200078efe00 */
[----:B--2---:R-:W-:Y:S04]  /*04e0*/  STS [R20], R8 ;  /* 0x0000000814007388 */ /* 0x004fe80000000800 */
[----:B------:R0:W-:Y:S04]  /*04f0*/  STS [R20+0x4], R9 ;  /* 0x0000040914007388 */ /* 0x0001e80000000800 */
[----:B------:R1:W-:Y:S04]  /*0500*/  STS [R20+0x8], R10 ;  /* 0x0000080a14007388 */ /* 0x0003e80000000800 */
[----:B------:R2:W-:Y:S01]  /*0510*/  STS [R20+0xc], R11 ;  /* 0x00000c0b14007388 */ /* 0x0005e20000000800 */
[----:B0-----:R-:W0:Y:S08]  /*0520*/  LDC.64 R8, c[0x0][0x218] ;  /* 0x00008600ff087b82 */ /* 0x001e300000000a00 */
[----:B------:R-:W-:Y:S01]  /*0530*/  BAR.SYNC.DEFER_BLOCKING 0x0 ;  /* 0x0000000000007b1d */ /* 0x000fe20000010000 */
[----:B-1----:R-:W-:-:S02]  /*0540*/  LOP3.LUT R10, R3, 0xa, R0, 0xfe, !PT ;  /* 0x0000000a030a7812 */ /* 0x002fc400078efe00 */
[----:B--2---:R-:W-:Y:S02]  /*0550*/  LOP3.LUT R11, R3, 0x8, R0, 0xfe, !PT ;  /* 0x00000008030b7812 */ /* 0x004fe400078efe00 */
[----:B------:R-:W-:Y:S02]  /*0560*/  ISETP.GE.AND P1, PT, R10, 0xc, PT ;  /* 0x0000000c0a00780c */ /* 0x000fe40003f26270 */
[C---:B------:R-:W-:Y:S01]  /*0570*/  ISETP.GE.AND P2, PT, R11.reuse, 0xc, PT ;  /* 0x0000000c0b00780c */ /* 0x040fe20003f46270 */
[----:B------:R-:W-:Y:S01]  /*0580*/  IMAD.HI R24, R11, 0x55555556, RZ ;  /* 0x555555560b187827 */ /* 0x000fe200078e02ff */
[----:B------:R-:W1:Y:S04]  /*0590*/  LDS R29, [R21] ;  /* 0x00000000151d7984 */ /* 0x000e680000000800 */
[----:B------:R-:W2:Y:S04]  /*05a0*/  LDS R14, [R23+0x200] ;  /* 0x00020000170e7984 */ /* 0x000ea80000000800 */
[----:B------:R-:W3:Y:S04]  /*05b0*/  LDS R17, [R25+0x400] ;  /* 0x0004000019117984 */ /* 0x000ee80000000800 */
[----:B------:R-:W5:Y:S01]  /*05c0*/  LDS R19, [R16+0x600] ;  /* 0x0006000010137984 */ /* 0x000f620000000800 */
[----:B------:R-:W-:Y:S06]  /*05d0*/  BAR.SYNC.DEFER_BLOCKING 0x0 ;  /* 0x0000000000007b1d */ /* 0x000fec0000010000 */
[----:B----4-:R4:W-:Y:S04]  /*05e0*/  STS [R20], R4 ;  /* 0x0000000414007388 */ /* 0x0109e80000000800 */
[----:B------:R0:W-:Y:S04]  /*05f0*/  STS [R20+0x4], R5 ;  /* 0x0000040514007388 */ /* 0x0001e80000000800 */
[----:B------:R0:W-:Y:S01]  /*0600*/  STS [R20+0x8], R6 ;  /* 0x0000080614007388 */ /* 0x0001e20000000800 */
[----:B----4-:R-:W-:-:S03]  /*0610*/  LEA.HI R4, R24, R24, RZ, 0x1 ;  /* 0x0000001818047211 */ /* 0x010fc600078f08ff */
[----:B------:R4:W-:Y:S01]  /*0620*/  STS [R20+0xc], R7 ;  /* 0x00000c0714007388 */ /* 0x0009e20000000800 */
[----:B0-----:R-:W-:Y:S01]  /*0630*/  LEA.HI R5, R22, R22, RZ, 0x1 ;  /* 0x0000001616057211 */ /* 0x001fe200078f08ff */
[----:B------:R-:W-:Y:S01]  /*0640*/  IMAD R11, R4, -0x3, R11 ;  /* 0xfffffffd040b7824 */ /* 0x000fe200078e020b */
[----:B------:R-:W-:Y:S01]  /*0650*/  BAR.SYNC.DEFER_BLOCKING 0x0 ;  /* 0x0000000000007b1d */ /* 0x000fe20000010000 */
[----:B------:R-:W-:-:S04]  /*0660*/  IMAD.HI R6, R10, 0x55555556, RZ ;  /* 0x555555560a067827 */ /* 0x000fc800078e02ff */
[----:B----4-:R-:W-:Y:S02]  /*0670*/  IMAD R7, R5, -0x3, R18 ;  /* 0xfffffffd05077824 */ /* 0x010fe400078e0212 */
[----:B------:R-:W-:-:S04]  /*0680*/  IMAD.HI R18, R12, 0x55555556, RZ ;  /* 0x555555560c127827 */ /* 0x000fc800078e02ff */
[----:B------:R-:W-:Y:S02]  /*0690*/  IMAD R20, R2, 0x3, R7 ;  /* 0x0000000302147824 */ /* 0x000fe400078e0207 */
[----:B------:R-:W-:Y:S01]  /*06a0*/  IMAD R7, R4, 0x30000, R11 ;  /* 0x0003000004077824 */ /* 0x000fe200078e020b */
[----:B------:R-:W-:Y:S01]  /*06b0*/  LEA.HI R4, R18, R18, RZ, 0x1 ;  /* 0x0000001212047211 */ /* 0x000fe200078f08ff */
[----:B------:R-:W-:Y:S01]  /*06c0*/  IMAD R11, R5, 0x30000, R20 ;  /* 0x00030000050b7824 */ /* 0x000fe200078e0214 */
[----:B------:R-:W-:-:S03]  /*06d0*/  LEA.HI R5, R6, R6, RZ, 0x1 ;  /* 0x0000000606057211 */ /* 0x000fc600078f08ff */
[----:B------:R-:W-:Y:S02]  /*06e0*/  IMAD R18, R4, -0x3, R12 ;  /* 0xfffffffd04127824 */ /* 0x000fe400078e020c */
[----:B------:R-:W-:Y:S01]  /*06f0*/  IMAD R6, R5, -0x3, R10 ;  /* 0xfffffffd05067824 */ /* 0x000fe200078e020a */
[----:B------:R-:W0:Y:S01]  /*0700*/  LDS R21, [R21] ;  /* 0x0000000015157984 */ /* 0x000e220000000800 */
[----:B------:R-:W-:-:S03]  /*0710*/  IMAD.WIDE R10, R11, 0x4, R8 ;  /* 0x000000040b0a7825 */ /* 0x000fc600078e0208 */
[----:B------:R-:W4:Y:S01]  /*0720*/  LDS R23, [R23+0x200] ;  /* 0x0002000017177984 */ /* 0x000f220000000800 */
[----:B------:R-:W-:-:S03]  /*0730*/  IMAD.WIDE R12, R13, 0x4, R8 ;  /* 0x000000040d0c7825 */ /* 0x000fc600078e0208 */
[----:B------:R-:W4:Y:S01]  /*0740*/  LDS R25, [R25+0x400] ;  /* 0x0004000019197984 */ /* 0x000f220000000800 */
[----:B------:R-:W-:Y:S02]  /*0750*/  IMAD R6, R5, 0x30000, R6 ;  /* 0x0003000005067824 */ /* 0x000fe400078e0206 */
[----:B------:R-:W-:Y:S01]  /*0760*/  IMAD R4, R4, 0x30000, R18 ;  /* 0x0003000004047824 */ /* 0x000fe200078e0212 */
[----:B-1----:R1:W-:Y:S01]  /*0770*/  @!P4 STG.E desc[UR8][R10.64], R29 ;  /* 0x0000001d0a00c986 */ /* 0x0023e2000c101908 */
[----:B------:R-:W-:Y:S01]  /*0780*/  PLOP3.LUT P4, PT, PT, PT, UP0, 0x80, 0x0 ;  /* 0x000000000000781c */ /* 0x000fe20003f8f008 */
[C---:B------:R-:W-:Y:S02]  /*0790*/  IMAD R5, R2.reuse, 0x3, R27 ;  /* 0x0000000302057824 */ /* 0x040fe400078e021b */
[----:B--2---:R2:W-:Y:S01]  /*07a0*/  @!P5 STG.E desc[UR8][R12.64], R14 ;  /* 0x0000000e0c00d986 */ /* 0x0045e2000c101908 */
[----:B------:R-:W-:Y:S01]  /*07b0*/  PLOP3.LUT P5, PT, PT, PT, UP0, 0x40, 0x0 ;  /* 0x000000000000781c */ /* 0x000fe20003fae808 */
[----:B------:R-:W-:-:S02]  /*07c0*/  IMAD R27, R2, 0x3, R7 ;  /* 0x00000003021b7824 */ /* 0x000fc400078e0207 */
[C---:B------:R-:W-:Y:S02]  /*07d0*/  IMAD R18, R2.reuse, 0x3, R6 ;  /* 0x0000000302127824 */ /* 0x040fe400078e0206 */
[----:B------:R-:W-:Y:S02]  /*07e0*/  IMAD R20, R2, 0x3, R4 ;  /* 0x0000000302147824 */ /* 0x000fe400078e0204 */
[----:B------:R-:W-:-:S04]  /*07f0*/  IMAD.WIDE R4, R5, 0x4, R8 ;  /* 0x0000000405047825 */ /* 0x000fc800078e0208 */
[--C-:B------:R-:W-:Y:S01]  /*0800*/  IMAD.WIDE R6, R15, 0x4, R8.reuse ;  /* 0x000000040f067825 */ /* 0x100fe200078e0208 */
[----:B---3--:R3:W-:Y:S03]  /*0810*/  @!P0 STG.E desc[UR8][R4.64], R17 ;  /* 0x0000001104008986 */ /* 0x0087e6000c101908 */
[--C-:B-1----:R-:W-:Y:S01]  /*0820*/  IMAD.WIDE R10, R27, 0x4, R8.reuse ;  /* 0x000000041b0a7825 */ /* 0x102fe200078e0208 */
[----:B-----5:R3:W-:Y:S03]  /*0830*/  @!P3 STG.E desc[UR8][R6.64], R19 ;  /* 0x000000130600b986 */ /* 0x0207e6000c101908 */
[----:B--2---:R-:W-:-:S04]  /*0840*/  IMAD.WIDE R12, R18, 0x4, R8 ;  /* 0x00000004120c7825 */ /* 0x004fc800078e0208 */
[----:B------:R-:W-:Y:S01]  /*0850*/  IMAD.WIDE R14, R20, 0x4, R8 ;  /* 0x00000004140e7825 */ /* 0x000fe200078e0208 */
[----:B0-----:R3:W-:Y:S04]  /*0860*/  @!P2 STG.E desc[UR8][R10.64], R21 ;  /* 0x000000150a00a986 */ /* 0x0017e8000c101908 */
[----:B----4-:R3:W-:Y:S04]  /*0870*/  @!P1 STG.E desc[UR8][R12.64], R23 ;  /* 0x000000170c009986 */ /* 0x0107e8000c101908 */
[----:B------:R3:W-:Y:S01]  /*0880*/  @!P4 STG.E desc[UR8][R14.64], R25 ;  /* 0x000000190e00c986 */ /* 0x0007e2000c101908 */
[----:B------:R-:W-:Y:S05]  /*0890*/  @!P5 EXIT ;  /* 0x000000000000d94d */ /* 0x000fea0003800000 */
[----:B---3--:R-:W0:Y:S01]  /*08a0*/  LDS R5, [R16+0x600] ;  /* 0x0006000010057984 */ /* 0x008e220000000800 */
[----:B------:R-:W-:-:S05]  /*08b0*/  LOP3.LUT R0, R3, 0xe, R0, 0xfe, !PT ;  /* 0x0000000e03007812 */ /* 0x000fca00078efe00 */
[----:B------:R-:W-:-:S05]  /*08c0*/  IMAD.HI R3, R0, 0x55555556, RZ ;  /* 0x5555555600037827 */ /* 0x000fca00078e02ff */
[----:B------:R-:W-:-:S05]  /*08d0*/  LEA.HI R3, R3, R3, RZ, 0x1 ;  /* 0x0000000303037211 */ /* 0x000fca00078f08ff */
[----:B------:R-:W-:-:S04]  /*08e0*/  IMAD R0, R3, -0x3, R0 ;  /* 0xfffffffd03007824 */ /* 0x000fc800078e0200 */
[----:B------:R-:W-:-:S04]  /*08f0*/  IMAD R3, R3, 0x30000, R0 ;  /* 0x0003000003037824 */ /* 0x000fc800078e0200 */
[----:B------:R-:W-:-:S04]  /*0900*/  IMAD R3, R2, 0x3, R3 ;  /* 0x0000000302037824 */ /* 0x000fc800078e0203 */
[----:B------:R-:W-:-:S05]  /*0910*/  IMAD.WIDE R8, R3, 0x4, R8 ;  /* 0x0000000403087825 */ /* 0x000fca00078e0208 */
[----:B0-----:R-:W-:Y:S01]  /*0920*/  STG.E desc[UR8][R8.64], R5 ;  /* 0x0000000508007986 */ /* 0x001fe2000c101908 */
[----:B------:R-:W-:Y:S05]  /*0930*/  EXIT ;  /* 0x000000000000794d */ /* 0x000fea0003800000 */
.L_x_0:
[----:B------:R-:W-:-:S00]  /*0940*/  BRA `(.L_x_0) ;  /* 0xfffffffc00fc7947 */ /* 0x000fc0000383ffff */
[----:B------:R-:W-:-:S00]  /*0950*/  NOP ;  /* 0x0000000000007918 */ /* 0x000fc00000000000 */
        /* <DEDUP_REMOVED lines=10> */
.L_x_1:


//--------------------- .nv.shared.triton_poi_fused_0 --------------------------
	.section	.nv.shared.triton_poi_fused_0,"aw",@nobits
	.sectionflags	@""
	.align	16
	.zero		1024


//--------------------- .nv.constant0.triton_poi_fused_0 --------------------------
	.section	.nv.constant0.triton_poi_fused_0,"a",@progbits
	.sectionflags	@""
	.align	4
.nv.constant0.triton_poi_fused_0:
	.zero		552
